	.headerflags	@"EF_CUDA_TEXMODE_UNIFIED EF_CUDA_64BIT_ADDRESS EF_CUDA_ACCELERATORS EF_CUDA_SM90 EF_CUDA_VIRTUAL_SM(EF_CUDA_SM90)"
	.elftype	@"ET_EXEC"


//--------------------- .nv.info                  --------------------------
	.section	.nv.info,"",@"SHT_CUDA_INFO"
	.align	4


	//----- nvinfo : EIATTR_REGCOUNT
	.align		4
        /*0000*/ 	.byte	0x04, 0x2f
        /*0002*/ 	.short	(.L_3 - .L_2)
	.align		4
.L_2:
        /*0004*/ 	.word	index@(triton_poi_fused__native_batch_norm_legit_no_training_9)
        /*0008*/ 	.word	0x00000012


	//----- nvinfo : EIATTR_MIN_STACK_SIZE
	.align		4
.L_3:
        /*000c*/ 	.byte	0x04, 0x12
        /*000e*/ 	.short	(.L_5 - .L_4)
	.align		4
.L_4:
        /*0010*/ 	.word	index@(triton_poi_fused__native_batch_norm_legit_no_training_9)
        /*0014*/ 	.word	0x00000000


	//----- nvinfo : EIATTR_FRAME_SIZE
	.align		4
.L_5:
        /*0018*/ 	.byte	0x04, 0x11
        /*001a*/ 	.short	(.L_7 - .L_6)
	.align		4
.L_6:
        /*001c*/ 	.word	index@(triton_poi_fused__native_batch_norm_legit_no_training_9)
        /*0020*/ 	.word	0x00000000


	//----- nvinfo : EIATTR_MIN_STACK_SIZE
	.align		4
.L_7:
        /*0024*/ 	.byte	0x04, 0x12
        /*0026*/ 	.short	(.L_9 - .L_8)
	.align		4
.L_8:
        /*0028*/ 	.word	index@(triton_poi_fused__native_batch_norm_legit_no_training_9)
        /*002c*/ 	.word	0x00000000
.L_9:


//--------------------- .nv.info.triton_poi_fused__native_batch_norm_legit_no_training_9 --------------------------
	.section	.nv.info.triton_poi_fused__native_batch_norm_legit_no_training_9,"",@"SHT_CUDA_INFO"
	.sectionflags	@""
	.align	4


	//----- nvinfo : EIATTR_CUDA_API_VERSION
	.align		4
        /*0000*/ 	.byte	0x04, 0x37
        /*0002*/ 	.short	(.L_11 - .L_10)
.L_10:
        /*0004*/ 	.word	0x0000007c


	//----- nvinfo : EIATTR_KPARAM_INFO
	.align		4
.L_11:
        /*0008*/ 	.byte	0x04, 0x17
        /*000a*/ 	.short	(.L_13 - .L_12)
.L_12:
        /*000c*/ 	.word	0x00000000
        /*0010*/ 	.short	0x0006
        /*0012*/ 	.short	0x0030
        /*0014*/ 	.byte	0x00, 0xf0, 0x11, 0x00


	//----- nvinfo : EIATTR_KPARAM_INFO
	.align		4
.L_13:
        /*0018*/ 	.byte	0x04, 0x17
        /*001a*/ 	.short	(.L_15 - .L_14)
.L_14:
        /*001c*/ 	.word	0x00000000
        /*0020*/ 	.short	0x0005
        /*0022*/ 	.short	0x0028
        /*0024*/ 	.byte	0x00, 0xf4, 0x21, 0x00


	//----- nvinfo : EIATTR_KPARAM_INFO
	.align		4
.L_15:
        /*0028*/ 	.byte	0x04, 0x17
        /*002a*/ 	.short	(.L_17 - .L_16)
.L_16:
        /*002c*/ 	.word	0x00000000
        /*0030*/ 	.short	0x0004
        /*0032*/ 	.short	0x0020
        /*0034*/ 	.byte	0x00, 0xf4, 0x21, 0x00


	//----- nvinfo : EIATTR_KPARAM_INFO
	.align		4
.L_17:
        /*0038*/ 	.byte	0x04, 0x17
        /*003a*/ 	.short	(.L_19 - .L_18)
.L_18:
        /*003c*/ 	.word	0x00000000
        /*0040*/ 	.short	0x0003
        /*0042*/ 	.short	0x0018
        /*0044*/ 	.byte	0x00, 0xf4, 0x21, 0x00


	//----- nvinfo : EIATTR_KPARAM_INFO
	.align		4
.L_19:
        /*0048*/ 	.byte	0x04, 0x17
        /*004a*/ 	.short	(.L_21 - .L_20)
.L_20:
        /*004c*/ 	.word	0x00000000
        /*0050*/ 	.short	0x0002
        /*0052*/ 	.short	0x0010
        /*0054*/ 	.byte	0x00, 0xf4, 0x21, 0x00


	//----- nvinfo : EIATTR_KPARAM_INFO
	.align		4
.L_21:
        /*0058*/ 	.byte	0x04, 0x17
        /*005a*/ 	.short	(.L_23 - .L_22)
.L_22:
        /*005c*/ 	.word	0x00000000
        /*0060*/ 	.short	0x0001
        /*0062*/ 	.short	0x0008
        /*0064*/ 	.byte	0x00, 0xf4, 0x21, 0x00


	//----- nvinfo : EIATTR_KPARAM_INFO
	.align		4
.L_23:
        /*0068*/ 	.byte	0x04, 0x17
        /*006a*/ 	.short	(.L_25 - .L_24)
.L_24:
        /*006c*/ 	.word	0x00000000
        /*0070*/ 	.short	0x0000
        /*0072*/ 	.short	0x0000
        /*0074*/ 	.byte	0x00, 0xf4, 0x21, 0x00


	//----- nvinfo : EIATTR_SPARSE_MMA_MASK
	.align		4
.L_25:
        /*0078*/ 	.byte	0x03, 0x50
        /*007a*/ 	.short	0x0000


	//----- nvinfo : EIATTR_MAXREG_COUNT
	.align		4
        /*007c*/ 	.byte	0x03, 0x1b
        /*007e*/ 	.short	0x00ff


	//----- nvinfo : EIATTR_EXIT_INSTR_OFFSETS
	.align		4
        /*0080*/ 	.byte	0x04, 0x1c
        /*0082*/ 	.short	(.L_27 - .L_26)


	//   ....[0]....
.L_26:
        /*0084*/ 	.word	0x000002d0


	//   ....[1]....
        /*0088*/ 	.word	0x000002f0


	//----- nvinfo : EIATTR_REQNTID
	.align		4
.L_27:
        /*008c*/ 	.byte	0x04, 0x10
        /*008e*/ 	.short	(.L_29 - .L_28)
.L_28:
        /*0090*/ 	.word	0x00000080
        /*0094*/ 	.word	0x00000001
        /*0098*/ 	.word	0x00000001


	//----- nvinfo : EIATTR_CBANK_PARAM_SIZE
	.align		4
.L_29:
        /*009c*/ 	.byte	0x03, 0x19
        /*009e*/ 	.short	0x0034


	//----- nvinfo : EIATTR_PARAM_CBANK
	.align		4
        /*00a0*/ 	.byte	0x04, 0x0a
        /*00a2*/ 	.short	(.L_31 - .L_30)
	.align		4
.L_30:
        /*00a4*/ 	.word	index@(.nv.constant0.triton_poi_fused__native_batch_norm_legit_no_training_9)
        /*00a8*/ 	.short	0x0210
        /*00aa*/ 	.short	0x0034


	//----- nvinfo : EIATTR_SW_WAR
	.align		4
.L_31:
        /*00ac*/ 	.byte	0x04, 0x36
        /*00ae*/ 	.short	(.L_33 - .L_32)
.L_32:
        /*00b0*/ 	.word	0x00000008
.L_33:


//--------------------- .nv.callgraph             --------------------------
	.section	.nv.callgraph,"",@"SHT_CUDA_CALLGRAPH"
	.align	4
	.sectionentsize	8
	.align		4
        /*0000*/ 	.word	0x00000000
	.align		4
        /*0004*/ 	.word	0xffffffff
	.align		4
        /*0008*/ 	.word	0x00000000
	.align		4
        /*000c*/ 	.word	0xfffffffe
	.align		4
        /*0010*/ 	.word	0x00000000
	.align		4
        /*0014*/ 	.word	0xfffffffd
	.align		4
        /*0018*/ 	.word	0x00000000
	.align		4
        /*001c*/ 	.word	0xfffffffc


//--------------------- .nv.constant4             --------------------------
	.section	.nv.constant4,"a",@progbits
	.align	8
	.align		8
.nv.constant4:
        /*0000*/ 	.dword	_$_str
	.align		8
        /*0008*/ 	.dword	_$_str_$_2


//--------------------- .text.triton_poi_fused__native_batch_norm_legit_no_training_9 --------------------------
	.section	.text.triton_poi_fused__native_batch_norm_legit_no_training_9,"ax",@progbits
	.align	128
        .global         triton_poi_fused__native_batch_norm_legit_no_training_9
        .type           triton_poi_fused__native_batch_norm_legit_no_training_9,@function
        .size           triton_poi_fused__native_batch_norm_legit_no_training_9,(.L_x_1 - triton_poi_fused__native_batch_norm_legit_no_training_9)
        .other          triton_poi_fused__native_batch_norm_legit_no_training_9,@"STO_CUDA_ENTRY STV_DEFAULT"
triton_poi_fused__native_batch_norm_legit_no_training_9:
.text.triton_poi_fused__native_batch_norm_legit_no_training_9:
[----:B------:R-:W0:Y:S01]  /*0000*/  LDC R1, c[0x0][0x28] ;  /* 0x00000a00ff017b82 */ /* 0x000e220000000800 */
[----:B------:R-:W1:Y:S07]  /*0010*/  S2R R0, SR_TID.X ;  /* 0x0000000000007919 */ /* 0x000e6e0000002100 */
[----:B------:R-:W2:Y:S01]  /*0020*/  LDC.64 R8, c[0x0][0x220] ;  /* 0x00008800ff087b82 */ /* 0x000ea20000000a00 */
[----:B------:R-:W-:Y:S01]  /*0030*/  HFMA2.MMA R14, -RZ, RZ, 0, 0 ;  /* 0x00000000ff0e7435 */ /* 0x000fe200000001ff */
[----:B------:R-:W-:Y:S01]  /*0040*/  ULDC.64 UR4, c[0x0][0x208] ;  /* 0x0000820000047ab9 */ /* 0x000fe20000000a00 */
[----:B------:R-:W3:Y:S05]  /*0050*/  S2R R3, SR_CTAID.X ;  /* 0x0000000000037919 */ /* 0x000eea0000002500 */
[----:B------:R-:W4:Y:S08]  /*0060*/  LDC.64 R4, c[0x0][0x210] ;  /* 0x00008400ff047b82 */ /* 0x000f300000000a00 */
[----:B------:R-:W5:Y:S08]  /*0070*/  LDC.64 R6, c[0x0][0x218] ;  /* 0x00008600ff067b82 */ /* 0x000f700000000a00 */
[----:B------:R-:W5:Y:S01]  /*0080*/  LDC.64 R10, c[0x0][0x228] ;  /* 0x00008a00ff0a7b82 */ /* 0x000f620000000a00 */
[----:B-1----:R-:W-:-:S07]  /*0090*/  LOP3.LUT R0, R0, 0x7f, RZ, 0xc0, !PT ;  /* 0x0000007f00007812 */ /* 0x002fce00078ec0ff */
[----:B------:R-:W1:Y:S01]  /*00a0*/  LDC.64 R12, c[0x0][0x230] ;  /* 0x00008c00ff0c7b82 */ /* 0x000e620000000a00 */
[----:B---3--:R-:W-:-:S04]  /*00b0*/  LEA R0, R3, R0, 0x7 ;  /* 0x0000000003007211 */ /* 0x008fc800078e38ff */
[C---:B------:R-:W-:Y:S01]  /*00c0*/  ISETP.GE.AND P2, PT, R0.reuse, 0xc0, PT ;  /* 0x000000c00000780c */ /* 0x040fe20003f46270 */
[----:B------:R-:W-:-:S05]  /*00d0*/  IMAD.HI R2, R0, 0x2aaaaaab, RZ ;  /* 0x2aaaaaab00027827 */ /* 0x000fca00078e02ff */
[----:B------:R-:W-:-:S04]  /*00e0*/  SHF.R.U32.HI R3, RZ, 0x1f, R2 ;  /* 0x0000001fff037819 */ /* 0x000fc80000011602 */
[----:B------:R-:W-:-:S05]  /*00f0*/  LEA.HI R3, R2, R3, RZ, 0x1d ;  /* 0x0000000302037211 */ /* 0x000fca00078fe8ff */
[----:B------:R-:W-:-:S04]  /*0100*/  IMAD R15, R3, -0x30, R0 ;  /* 0xffffffd0030f7824 */ /* 0x000fc800078e0200 */
[----:B--2---:R-:W-:-:S05]  /*0110*/  IMAD.WIDE R8, R15, 0x4, R8 ;  /* 0x000000040f087825 */ /* 0x004fca00078e0208 */
[----:B------:R2:W3:Y:S01]  /*0120*/  @!P2 LDG.E.EL R14, desc[UR4][R8.64] ;  /* 0x00000004080ea981 */ /* 0x0004e2000c2e1900 */
[----:B------:R-:W-:Y:S01]  /*0130*/  CS2R R2, SRZ ;  /* 0x0000000000027805 */ /* 0x000fe2000001ff00 */
[----:B----4-:R-:W-:-:S04]  /*0140*/  IMAD.WIDE R4, R0, 0x4, R4 ;  /* 0x0000000400047825 */ /* 0x010fc800078e0204 */
[C---:B-----5:R-:W-:Y:S01]  /*0150*/  IMAD.WIDE R6, R15.reuse, 0x4, R6 ;  /* 0x000000040f067825 */ /* 0x060fe200078e0206 */
[----:B------:R4:W5:Y:S03]  /*0160*/  @!P2 LDG.E R2, desc[UR4][R4.64] ;  /* 0x000000040402a981 */ /* 0x000966000c1e1900 */
[C---:B0-2---:R-:W-:Y:S01]  /*0170*/  IMAD.WIDE R8, R15.reuse, 0x4, R10 ;  /* 0x000000040f087825 */ /* 0x045fe200078e020a */
[----:B------:R0:W5:Y:S03]  /*0180*/  @!P2 LDG.E.EL R3, desc[UR4][R6.64] ;  /* 0x000000040603a981 */ /* 0x000166000c2e1900 */
[----:B-1----:R-:W-:Y:S01]  /*0190*/  IMAD.WIDE R10, R15, 0x4, R12 ;  /* 0x000000040f0a7825 */ /* 0x002fe200078e020c */
[----:B------:R-:W-:Y:S01]  /*01a0*/  CS2R R12, SRZ ;  /* 0x00000000000c7805 */ /* 0x000fe2000001ff00 */
[----:B----4-:R-:W1:Y:S05]  /*01b0*/  LDC.64 R4, c[0x0][0x238] ;  /* 0x00008e00ff047b82 */ /* 0x010e6a0000000a00 */
[----:B------:R-:W2:Y:S04]  /*01c0*/  @!P2 LDG.E.EL R12, desc[UR4][R8.64] ;  /* 0x00000004080ca981 */ /* 0x000ea8000c2e1900 */
[----:B------:R-:W2:Y:S01]  /*01d0*/  @!P2 LDG.E.EL R13, desc[UR4][R10.64] ;  /* 0x000000040a0da981 */ /* 0x000ea2000c2e1900 */
[----:B0-----:R-:W-:Y:S01]  /*01e0*/  MOV R6, 0x3e800000 ;  /* 0x3e80000000067802 */ /* 0x001fe20000000f00 */
[----:B---3--:R-:W-:-:S04]  /*01f0*/  FADD R14, R14, 0.0010000000474974513054 ;  /* 0x3a83126f0e0e7421 */ /* 0x008fc80000000000 */
[----:B------:R-:W0:Y:S01]  /*0200*/  MUFU.SQRT R15, R14 ;  /* 0x0000000e000f7308 */ /* 0x000e220000002000 */
[----:B-----5:R-:W-:Y:S01]  /*0210*/  FADD R2, -R3, R2 ;  /* 0x0000000203027221 */ /* 0x020fe20000000100 */
[C---:B0-----:R-:W-:Y:S02]  /*0220*/  FSETP.GT.AND P0, PT, R15.reuse, 8.50705917302346158658e+37, PT ;  /* 0x7e8000000f00780b */ /* 0x041fe40003f04000 */
[----:B------:R-:W-:Y:S02]  /*0230*/  FSETP.GEU.AND P1, PT, R15, 1.175494350822287508e-38, PT ;  /* 0x008000000f00780b */ /* 0x000fe40003f2e000 */
[----:B------:R-:W-:-:S09]  /*0240*/  FSEL R6, R6, 1, P0 ;  /* 0x3f80000006067808 */ /* 0x000fd20000000000 */
[----:B------:R-:W-:Y:S02]  /*0250*/  @P0 FMUL R15, R15, 0.25 ;  /* 0x3e8000000f0f0820 */ /* 0x000fe40000400000 */
[----:B------:R-:W-:Y:S02]  /*0260*/  @!P1 FMUL R6, R6, 16777216 ;  /* 0x4b80000006069820 */ /* 0x000fe40000400000 */
[----:B------:R-:W-:-:S06]  /*0270*/  @!P1 FMUL R15, R15, 16777216 ;  /* 0x4b8000000f0f9820 */ /* 0x000fcc0000400000 */
[----:B------:R-:W0:Y:S02]  /*0280*/  MUFU.RCP R15, R15 ;  /* 0x0000000f000f7308 */ /* 0x000e240000001000 */
[----:B0-----:R-:W-:-:S04]  /*0290*/  FMUL R3, R15, R6 ;  /* 0x000000060f037220 */ /* 0x001fc80000400000 */
[----:B------:R-:W-:Y:S01]  /*02a0*/  FMUL R6, R2, R3 ;  /* 0x0000000302067220 */ /* 0x000fe20000400000 */
[----:B-1----:R-:W-:-:S04]  /*02b0*/  IMAD.WIDE R2, R0, 0x4, R4 ;  /* 0x0000000400027825 */ /* 0x002fc800078e0204 */
[----:B--2---:R-:W-:Y:S01]  /*02c0*/  FFMA R13, R6, R12, R13 ;  /* 0x0000000c060d7223 */ /* 0x004fe2000000000d */
[----:B------:R-:W-:Y:S06]  /*02d0*/  @P2 EXIT ;  /* 0x000000000000294d */ /* 0x000fec0003800000 */
[----:B------:R-:W-:Y:S01]  /*02e0*/  STG.E desc[UR4][R2.64], R13 ;  /* 0x0000000d02007986 */ /* 0x000fe2000c101904 */
[----:B------:R-:W-:Y:S05]  /*02f0*/  EXIT ;  /* 0x000000000000794d */ /* 0x000fea0003800000 */
.L_x_0:
[----:B------:R-:W-:-:S00]  /*0300*/  BRA `(.L_x_0) ;  /* 0xfffffffc00fc7947 */ /* 0x000fc0000383ffff */
[----:B------:R-:W-:-:S00]  /*0310*/  NOP ;  /* 0x0000000000007918 */ /* 0x000fc00000000000 */
        /* <DEDUP_REMOVED lines=14> */
.L_x_1:


//--------------------- .nv.global.init           --------------------------
	.section	.nv.global.init,"aw",@progbits
.nv.global.init:
	.type		_$_str,@object
	.size		_$_str,(_$_str_$_2 - _$_str)
_$_str:
        /*0000*/ 	.byte	0x5f, 0x5f, 0x43, 0x55, 0x44, 0x41, 0x5f, 0x46, 0x54, 0x5a, 0x00
	.type		_$_str_$_2,@object
	.size		_$_str_$_2,(.L_1 - _$_str_$_2)
_$_str_$_2:
        /*000b*/ 	.byte	0x5f, 0x5f, 0x43, 0x55, 0x44, 0x41, 0x5f, 0x50, 0x52, 0x45, 0x43, 0x5f, 0x53, 0x51, 0x52, 0x54
        /*001b*/ 	.byte	0x00
.L_1:


//--------------------- .nv.constant0.triton_poi_fused__native_batch_norm_legit_no_training_9 --------------------------
	.section	.nv.constant0.triton_poi_fused__native_batch_norm_legit_no_training_9,"a",@progbits
	.sectionflags	@""
	.align	4
.nv.constant0.triton_poi_fused__native_batch_norm_legit_no_training_9:
	.zero		580
